//
// Generated by NVIDIA NVVM Compiler
//
// Compiler Build ID: CL-36424714
// Cuda compilation tools, release 13.0, V13.0.88
// Based on NVVM 20.0.0
//

.version 9.0
.target sm_100
.address_size 64

	// .globl	_Z2ddPiS_S_i

.visible .entry _Z2ddPiS_S_i(
	.param .u64 .ptr .align 1 _Z2ddPiS_S_i_param_0,
	.param .u64 .ptr .align 1 _Z2ddPiS_S_i_param_1,
	.param .u64 .ptr .align 1 _Z2ddPiS_S_i_param_2,
	.param .u32 _Z2ddPiS_S_i_param_3
)
{
	.reg .pred 	%p<2>;
	.reg .b32 	%r<9>;
	.reg .b64 	%rd<11>;

	ld.param.u64 	%rd1, [_Z2ddPiS_S_i_param_0];
	ld.param.u64 	%rd2, [_Z2ddPiS_S_i_param_1];
	ld.param.u64 	%rd3, [_Z2ddPiS_S_i_param_2];
	ld.param.u32 	%r2, [_Z2ddPiS_S_i_param_3];
	mov.u32 	%r3, %tid.x;
	mov.u32 	%r4, %ctaid.x;
	mov.u32 	%r5, %ntid.x;
	mad.lo.s32 	%r1, %r4, %r5, %r3;
	setp.ge.s32 	%p1, %r1, %r2;
	@%p1 bra 	$L__BB0_2;
	cvta.to.global.u64 	%rd4, %rd1;
	cvta.to.global.u64 	%rd5, %rd2;
	cvta.to.global.u64 	%rd6, %rd3;
	mul.wide.s32 	%rd7, %r1, 4;
	add.s64 	%rd8, %rd4, %rd7;
	ld.global.u32 	%r6, [%rd8];
	add.s64 	%rd9, %rd5, %rd7;
	ld.global.u32 	%r7, [%rd9];
	add.s32 	%r8, %r7, %r6;
	add.s64 	%rd10, %rd6, %rd7;
	st.global.u32 	[%rd10], %r8;
$L__BB0_2:
	ret;

}


// ===== COMPILED SASS (sm_100) =====

	.target	sm_100

	.elftype	@"ET_EXEC"


//--------------------- .note.nv.tkinfo           --------------------------
	.section	.note.nv.tkinfo,"",@"SHT_NOTE"
	.sectionflags	@"SHF_NOTE_NV_TKINFO"
	.tkinfo
        /*0018*/ 	.word	0x00000002
        /*0030*/ 	.string	""
        /*0030*/ 	.string	"ptxas"
        /*0030*/ 	.string	"Cuda compilation tools, release 13.0, V13.0.88"
        /*0030*/ 	.string	"Build cuda_13.0.r13.0/compiler.36424714_0"
        /*0030*/ 	.string	"-arch sm_100 -m 64 "



//--------------------- .note.nv.cuinfo           --------------------------
	.section	.note.nv.cuinfo,"",@"SHT_NOTE"
	.sectionflags	@"SHF_NOTE_NV_CUINFO"
        /*0018*/ 	.short	0x0002
        /*001a*/ 	.short	0x0064
        /*001c*/ 	.short	0x0082
	.zero		2


//--------------------- .nv.info                  --------------------------
	.section	.nv.info,"",@"SHT_CUDA_INFO"
	.align	4


	//----- nvinfo : EIATTR_REGCOUNT
	.align		4
        /*0000*/ 	.byte	0x04, 0x2f
        /*0002*/ 	.short	(.L_1 - .L_0)
	.align		4
.L_0:
        /*0004*/ 	.word	index@(_Z2ddPiS_S_i)
        /*0008*/ 	.word	0x0000000c


	//----- nvinfo : EIATTR_FRAME_SIZE
	.align		4
.L_1:
        /*000c*/ 	.byte	0x04, 0x11
        /*000e*/ 	.short	(.L_3 - .L_2)
	.align		4
.L_2:
        /*0010*/ 	.word	index@(_Z2ddPiS_S_i)
        /*0014*/ 	.word	0x00000000


	//----- nvinfo : EIATTR_MIN_STACK_SIZE
	.align		4
.L_3:
        /*0018*/ 	.byte	0x04, 0x12
        /*001a*/ 	.short	(.L_5 - .L_4)
	.align		4
.L_4:
        /*001c*/ 	.word	index@(_Z2ddPiS_S_i)
        /*0020*/ 	.word	0x00000000
.L_5:


//--------------------- .nv.compat                --------------------------
	.section	.nv.compat,"",@"SHT_CUDA_COMPAT_INFO"
	.align	4
        /*0000*/ 	.byte	0x02, 0x09, 0x00, 0x00, 0x02, 0x02, 0x01, 0x00, 0x02, 0x05, 0x05, 0x00, 0x03, 0x07, 0x01, 0x01
        /*0010*/ 	.byte	0x02, 0x03, 0x00, 0x00, 0x02, 0x06, 0x01, 0x00, 0x04, 0x0b, 0x08, 0x00, 0x09, 0x00, 0x00, 0x00
        /*0020*/ 	.byte	0x00, 0x00, 0x00, 0x00


//--------------------- .nv.info._Z2ddPiS_S_i     --------------------------
	.section	.nv.info._Z2ddPiS_S_i,"",@"SHT_CUDA_INFO"
	.sectionflags	@""
	.align	4


	//----- nvinfo : EIATTR_CUDA_API_VERSION
	.align		4
        /*0000*/ 	.byte	0x04, 0x37
        /*0002*/ 	.short	(.L_7 - .L_6)
.L_6:
        /*0004*/ 	.word	0x00000082


	//----- nvinfo : EIATTR_KPARAM_INFO
	.align		4
.L_7:
        /*0008*/ 	.byte	0x04, 0x17
        /*000a*/ 	.short	(.L_9 - .L_8)
.L_8:
        /*000c*/ 	.word	0x00000000
        /*0010*/ 	.short	0x0003
        /*0012*/ 	.short	0x0018
        /*0014*/ 	.byte	0x00, 0xf0, 0x11, 0x00


	//----- nvinfo : EIATTR_KPARAM_INFO
	.align		4
.L_9:
        /*0018*/ 	.byte	0x04, 0x17
        /*001a*/ 	.short	(.L_11 - .L_10)
.L_10:
        /*001c*/ 	.word	0x00000000
        /*0020*/ 	.short	0x0002
        /*0022*/ 	.short	0x0010
        /*0024*/ 	.byte	0x00, 0xf5, 0x21, 0x00


	//----- nvinfo : EIATTR_KPARAM_INFO
	.align		4
.L_11:
        /*0028*/ 	.byte	0x04, 0x17
        /*002a*/ 	.short	(.L_13 - .L_12)
.L_12:
        /*002c*/ 	.word	0x00000000
        /*0030*/ 	.short	0x0001
        /*0032*/ 	.short	0x0008
        /*0034*/ 	.byte	0x00, 0xf5, 0x21, 0x00


	//----- nvinfo : EIATTR_KPARAM_INFO
	.align		4
.L_13:
        /*0038*/ 	.byte	0x04, 0x17
        /*003a*/ 	.short	(.L_15 - .L_14)
.L_14:
        /*003c*/ 	.word	0x00000000
        /*0040*/ 	.short	0x0000
        /*0042*/ 	.short	0x0000
        /*0044*/ 	.byte	0x00, 0xf5, 0x21, 0x00


	//----- nvinfo : EIATTR_SPARSE_MMA_MASK
	.align		4
.L_15:
        /*0048*/ 	.byte	0x03, 0x50
        /*004a*/ 	.short	0x0000


	//----- nvinfo : EIATTR_MAXREG_COUNT
	.align		4
        /*004c*/ 	.byte	0x03, 0x1b
        /*004e*/ 	.short	0x00ff


	//----- nvinfo : EIATTR_MERCURY_ISA_VERSION
	.align		4
        /*0050*/ 	.byte	0x03, 0x5f
        /*0052*/ 	.short	0x0101


	//----- nvinfo : EIATTR_VRC_CTA_INIT_COUNT
	.align		4
        /*0054*/ 	.byte	0x02, 0x4a
	.zero		1
	.zero		1


	//----- nvinfo : EIATTR_EXIT_INSTR_OFFSETS
	.align		4
        /*0058*/ 	.byte	0x04, 0x1c
        /*005a*/ 	.short	(.L_17 - .L_16)


	//   ....[0]....
.L_16:
        /*005c*/ 	.word	0x00000070


	//   ....[1]....
        /*0060*/ 	.word	0x00000130


	//----- nvinfo : EIATTR_CBANK_PARAM_SIZE
	.align		4
.L_17:
        /*0064*/ 	.byte	0x03, 0x19
        /*0066*/ 	.short	0x001c


	//----- nvinfo : EIATTR_PARAM_CBANK
	.align		4
        /*0068*/ 	.byte	0x04, 0x0a
        /*006a*/ 	.short	(.L_19 - .L_18)
	.align		4
.L_18:
        /*006c*/ 	.word	index@(.nv.constant0._Z2ddPiS_S_i)
        /*0070*/ 	.short	0x0380
        /*0072*/ 	.short	0x001c


	//----- nvinfo : EIATTR_SW_WAR
	.align		4
.L_19:
        /*0074*/ 	.byte	0x04, 0x36
        /*0076*/ 	.short	(.L_21 - .L_20)
.L_20:
        /*0078*/ 	.word	0x00000008
.L_21:


//--------------------- .nv.callgraph             --------------------------
	.section	.nv.callgraph,"",@"SHT_CUDA_CALLGRAPH"
	.align	4
	.sectionentsize	8
	.align		4
        /*0000*/ 	.word	0x00000000
	.align		4
        /*0004*/ 	.word	0xffffffff
	.align		4
        /*0008*/ 	.word	0x00000000
	.align		4
        /*000c*/ 	.word	0xfffffffe
	.align		4
        /*0010*/ 	.word	0x00000000
	.align		4
        /*0014*/ 	.word	0xfffffffd
	.align		4
        /*0018*/ 	.word	0x00000000
	.align		4
        /*001c*/ 	.word	0xfffffffc


//--------------------- .text._Z2ddPiS_S_i        --------------------------
	.section	.text._Z2ddPiS_S_i,"ax",@progbits
	.align	128
        .global         _Z2ddPiS_S_i
        .type           _Z2ddPiS_S_i,@function
        .size           _Z2ddPiS_S_i,(.L_x_1 - _Z2ddPiS_S_i)
        .other          _Z2ddPiS_S_i,@"STO_CUDA_ENTRY STV_DEFAULT"
_Z2ddPiS_S_i:
.text._Z2ddPiS_S_i:
[----:B------:R-:W-:Y:S01]  /*0000*/  LDC R1, c[0x0][0x37c] ;  /* 0x0000df00ff017b82 */ /* 0x000fe20000000800 */
[----:B------:R-:W0:Y:S07]  /*0010*/  S2R R9, SR_TID.X ;  /* 0x0000000000097919 */ /* 0x000e2e0000002100 */
[----:B------:R-:W0:Y:S01]  /*0020*/  S2UR UR4, SR_CTAID.X ;  /* 0x00000000000479c3 */ /* 0x000e220000002500 */
[----:B------:R-:W1:Y:S07]  /*0030*/  LDCU UR5, c[0x0][0x398] ;  /* 0x00007300ff0577ac */ /* 0x000e6e0008000800 */
[----:B------:R-:W0:Y:S02]  /*0040*/  LDC R0, c[0x0][0x360] ;  /* 0x0000d800ff007b82 */ /* 0x000e240000000800 */
[----:B0-----:R-:W-:-:S05]  /*0050*/  IMAD R9, R0, UR4, R9 ;  /* 0x0000000400097c24 */ /* 0x001fca000f8e0209 */
[----:B-1----:R-:W-:-:S13]  /*0060*/  ISETP.GE.AND P0, PT, R9, UR5, PT ;  /* 0x0000000509007c0c */ /* 0x002fda000bf06270 */
[----:B------:R-:W-:Y:S05]  /*0070*/  @P0 EXIT ;  /* 0x000000000000094d */ /* 0x000fea0003800000 */
[----:B------:R-:W0:Y:S01]  /*0080*/  LDC.64 R2, c[0x0][0x380] ;  /* 0x0000e000ff027b82 */ /* 0x000e220000000a00 */
[----:B------:R-:W1:Y:S07]  /*0090*/  LDCU.64 UR4, c[0x0][0x358] ;  /* 0x00006b00ff0477ac */ /* 0x000e6e0008000a00 */
[----:B------:R-:W2:Y:S08]  /*00a0*/  LDC.64 R4, c[0x0][0x388] ;  /* 0x0000e200ff047b82 */ /* 0x000eb00000000a00 */
[----:B------:R-:W3:Y:S01]  /*00b0*/  LDC.64 R6, c[0x0][0x390] ;  /* 0x0000e400ff067b82 */ /* 0x000ee20000000a00 */
[----:B0-----:R-:W-:-:S06]  /*00c0*/  IMAD.WIDE R2, R9, 0x4, R2 ;  /* 0x0000000409027825 */ /* 0x001fcc00078e0202 */
[----:B-1----:R-:W4:Y:S01]  /*00d0*/  LDG.E R2, desc[UR4][R2.64] ;  /* 0x0000000402027981 */ /* 0x002f22000c1e1900 */
[----:B--2---:R-:W-:-:S06]  /*00e0*/  IMAD.WIDE R4, R9, 0x4, R4 ;  /* 0x0000000409047825 */ /* 0x004fcc00078e0204 */
[----:B------:R-:W4:Y:S01]  /*00f0*/  LDG.E R5, desc[UR4][R4.64] ;  /* 0x0000000404057981 */ /* 0x000f22000c1e1900 */
[----:B---3--:R-:W-:Y:S01]  /*0100*/  IMAD.WIDE R6, R9, 0x4, R6 ;  /* 0x0000000409067825 */ /* 0x008fe200078e0206 */
[----:B----4-:R-:W-:-:S05]  /*0110*/  IADD3 R9, PT, PT, R2, R5, RZ ;  /* 0x0000000502097210 */ /* 0x010fca0007ffe0ff */
[----:B------:R-:W-:Y:S01]  /*0120*/  STG.E desc[UR4][R6.64], R9 ;  /* 0x0000000906007986 */ /* 0x000fe2000c101904 */
[----:B------:R-:W-:Y:S05]  /*0130*/  EXIT ;  /* 0x000000000000794d */ /* 0x000fea0003800000 */
.L_x_0:
[----:B------:R-:W-:-:S00]  /*0140*/  BRA `(.L_x_0) ;  /* 0xfffffffc00fc7947 */ /* 0x000fc0000383ffff */
[----:B------:R-:W-:-:S00]  /*0150*/  NOP ;  /* 0x0000000000007918 */ /* 0x000fc00000000000 */
        /* <DEDUP_REMOVED lines=10> */
.L_x_1:


//--------------------- .nv.shared.reserved.0     --------------------------
	.section	.nv.shared.reserved.0,"aw",@nobits
	.weak		__nv_reservedSMEM_offset_0_alias
	.size		__nv_reservedSMEM_offset_0_alias, 0, 64
	.other		__nv_reservedSMEM_offset_0_alias,@"STO_CUDA_RESERVED_SHARED STV_DEFAULT"
__nv_reservedSMEM_offset_0_alias:
	.zero		0
	.zero		64


//--------------------- .nv.constant0._Z2ddPiS_S_i --------------------------
	.section	.nv.constant0._Z2ddPiS_S_i,"a",@progbits
	.sectionflags	@""
	.align	4
.nv.constant0._Z2ddPiS_S_i:
	.zero		924


//--------------------- SYMBOLS --------------------------

	.type		.nv.reservedSmem.offset0,@object
	.size		.nv.reservedSmem.offset0,0x4
